	.headerflags	@"EF_CUDA_TEXMODE_UNIFIED EF_CUDA_64BIT_ADDRESS EF_CUDA_ACCELERATORS EF_CUDA_SM90 EF_CUDA_VIRTUAL_SM(EF_CUDA_SM90)"
	.elftype	@"ET_EXEC"


//--------------------- .nv.info                  --------------------------
	.section	.nv.info,"",@"SHT_CUDA_INFO"
	.align	4


	//----- nvinfo : EIATTR_REGCOUNT
	.align		4
        /*0000*/ 	.byte	0x04, 0x2f
        /*0002*/ 	.short	(.L_3 - .L_2)
	.align		4
.L_2:
        /*0004*/ 	.word	index@(triton_poi_fused__native_batch_norm_legit_no_training_add_relu_15)
        /*0008*/ 	.word	0x00000020


	//----- nvinfo : EIATTR_MIN_STACK_SIZE
	.align		4
.L_3:
        /*000c*/ 	.byte	0x04, 0x12
        /*000e*/ 	.short	(.L_5 - .L_4)
	.align		4
.L_4:
        /*0010*/ 	.word	index@(triton_poi_fused__native_batch_norm_legit_no_training_add_relu_15)
        /*0014*/ 	.word	0x00000000


	//----- nvinfo : EIATTR_FRAME_SIZE
	.align		4
.L_5:
        /*0018*/ 	.byte	0x04, 0x11
        /*001a*/ 	.short	(.L_7 - .L_6)
	.align		4
.L_6:
        /*001c*/ 	.word	index@(triton_poi_fused__native_batch_norm_legit_no_training_add_relu_15)
        /*0020*/ 	.word	0x00000000


	//----- nvinfo : EIATTR_MIN_STACK_SIZE
	.align		4
.L_7:
        /*0024*/ 	.byte	0x04, 0x12
        /*0026*/ 	.short	(.L_9 - .L_8)
	.align		4
.L_8:
        /*0028*/ 	.word	index@(triton_poi_fused__native_batch_norm_legit_no_training_add_relu_15)
        /*002c*/ 	.word	0x00000000
.L_9:


//--------------------- .nv.info.triton_poi_fused__native_batch_norm_legit_no_training_add_relu_15 --------------------------
	.section	.nv.info.triton_poi_fused__native_batch_norm_legit_no_training_add_relu_15,"",@"SHT_CUDA_INFO"
	.sectionflags	@""
	.align	4


	//----- nvinfo : EIATTR_CUDA_API_VERSION
	.align		4
        /*0000*/ 	.byte	0x04, 0x37
        /*0002*/ 	.short	(.L_11 - .L_10)
.L_10:
        /*0004*/ 	.word	0x0000007c


	//----- nvinfo : EIATTR_KPARAM_INFO
	.align		4
.L_11:
        /*0008*/ 	.byte	0x04, 0x17
        /*000a*/ 	.short	(.L_13 - .L_12)
.L_12:
        /*000c*/ 	.word	0x00000000
        /*0010*/ 	.short	0x000b
        /*0012*/ 	.short	0x0058
        /*0014*/ 	.byte	0x00, 0xf0, 0x11, 0x00


	//----- nvinfo : EIATTR_KPARAM_INFO
	.align		4
.L_13:
        /*0018*/ 	.byte	0x04, 0x17
        /*001a*/ 	.short	(.L_15 - .L_14)
.L_14:
        /*001c*/ 	.word	0x00000000
        /*0020*/ 	.short	0x000a
        /*0022*/ 	.short	0x0050
        /*0024*/ 	.byte	0x00, 0xf4, 0x21, 0x00


	//----- nvinfo : EIATTR_KPARAM_INFO
	.align		4
.L_15:
        /*0028*/ 	.byte	0x04, 0x17
        /*002a*/ 	.short	(.L_17 - .L_16)
.L_16:
        /*002c*/ 	.word	0x00000000
        /*0030*/ 	.short	0x0009
        /*0032*/ 	.short	0x0048
        /*0034*/ 	.byte	0x00, 0xf4, 0x21, 0x00


	//----- nvinfo : EIATTR_KPARAM_INFO
	.align		4
.L_17:
        /*0038*/ 	.byte	0x04, 0x17
        /*003a*/ 	.short	(.L_19 - .L_18)
.L_18:
        /*003c*/ 	.word	0x00000000
        /*0040*/ 	.short	0x0008
        /*0042*/ 	.short	0x0040
        /*0044*/ 	.byte	0x00, 0xf4, 0x21, 0x00


	//----- nvinfo : EIATTR_KPARAM_INFO
	.align		4
.L_19:
        /*0048*/ 	.byte	0x04, 0x17
        /*004a*/ 	.short	(.L_21 - .L_20)
.L_20:
        /*004c*/ 	.word	0x00000000
        /*0050*/ 	.short	0x0007
        /*0052*/ 	.short	0x0038
        /*0054*/ 	.byte	0x00, 0xf4, 0x21, 0x00


	//----- nvinfo : EIATTR_KPARAM_INFO
	.align		4
.L_21:
        /*0058*/ 	.byte	0x04, 0x17
        /*005a*/ 	.short	(.L_23 - .L_22)
.L_22:
        /*005c*/ 	.word	0x00000000
        /*0060*/ 	.short	0x0006
        /*0062*/ 	.short	0x0030
        /*0064*/ 	.byte	0x00, 0xf4, 0x21, 0x00


	//----- nvinfo : EIATTR_KPARAM_INFO
	.align		4
.L_23:
        /*0068*/ 	.byte	0x04, 0x17
        /*006a*/ 	.short	(.L_25 - .L_24)
.L_24:
        /*006c*/ 	.word	0x00000000
        /*0070*/ 	.short	0x0005
        /*0072*/ 	.short	0x0028
        /*0074*/ 	.byte	0x00, 0xf4, 0x21, 0x00


	//----- nvinfo : EIATTR_KPARAM_INFO
	.align		4
.L_25:
        /*0078*/ 	.byte	0x04, 0x17
        /*007a*/ 	.short	(.L_27 - .L_26)
.L_26:
        /*007c*/ 	.word	0x00000000
        /*0080*/ 	.short	0x0004
        /*0082*/ 	.short	0x0020
        /*0084*/ 	.byte	0x00, 0xf4, 0x21, 0x00


	//----- nvinfo : EIATTR_KPARAM_INFO
	.align		4
.L_27:
        /*0088*/ 	.byte	0x04, 0x17
        /*008a*/ 	.short	(.L_29 - .L_28)
.L_28:
        /*008c*/ 	.word	0x00000000
        /*0090*/ 	.short	0x0003
        /*0092*/ 	.short	0x0018
        /*0094*/ 	.byte	0x00, 0xf4, 0x21, 0x00


	//----- nvinfo : EIATTR_KPARAM_INFO
	.align		4
.L_29:
        /*0098*/ 	.byte	0x04, 0x17
        /*009a*/ 	.short	(.L_31 - .L_30)
.L_30:
        /*009c*/ 	.word	0x00000000
        /*00a0*/ 	.short	0x0002
        /*00a2*/ 	.short	0x0010
        /*00a4*/ 	.byte	0x00, 0xf4, 0x21, 0x00


	//----- nvinfo : EIATTR_KPARAM_INFO
	.align		4
.L_31:
        /*00a8*/ 	.byte	0x04, 0x17
        /*00aa*/ 	.short	(.L_33 - .L_32)
.L_32:
        /*00ac*/ 	.word	0x00000000
        /*00b0*/ 	.short	0x0001
        /*00b2*/ 	.short	0x0008
        /*00b4*/ 	.byte	0x00, 0xf4, 0x21, 0x00


	//----- nvinfo : EIATTR_KPARAM_INFO
	.align		4
.L_33:
        /*00b8*/ 	.byte	0x04, 0x17
        /*00ba*/ 	.short	(.L_35 - .L_34)
.L_34:
        /*00bc*/ 	.word	0x00000000
        /*00c0*/ 	.short	0x0000
        /*00c2*/ 	.short	0x0000
        /*00c4*/ 	.byte	0x00, 0xf4, 0x21, 0x00


	//----- nvinfo : EIATTR_SPARSE_MMA_MASK
	.align		4
.L_35:
        /*00c8*/ 	.byte	0x03, 0x50
        /*00ca*/ 	.short	0x0000


	//----- nvinfo : EIATTR_MAXREG_COUNT
	.align		4
        /*00cc*/ 	.byte	0x03, 0x1b
        /*00ce*/ 	.short	0x00ff


	//----- nvinfo : EIATTR_EXIT_INSTR_OFFSETS
	.align		4
        /*00d0*/ 	.byte	0x04, 0x1c
        /*00d2*/ 	.short	(.L_37 - .L_36)


	//   ....[0]....
.L_36:
        /*00d4*/ 	.word	0x00000ba0


	//----- nvinfo : EIATTR_REQNTID
	.align		4
.L_37:
        /*00d8*/ 	.byte	0x04, 0x10
        /*00da*/ 	.short	(.L_39 - .L_38)
.L_38:
        /*00dc*/ 	.word	0x00000080
        /*00e0*/ 	.word	0x00000001
        /*00e4*/ 	.word	0x00000001


	//----- nvinfo : EIATTR_CBANK_PARAM_SIZE
	.align		4
.L_39:
        /*00e8*/ 	.byte	0x03, 0x19
        /*00ea*/ 	.short	0x005c


	//----- nvinfo : EIATTR_PARAM_CBANK
	.align		4
        /*00ec*/ 	.byte	0x04, 0x0a
        /*00ee*/ 	.short	(.L_41 - .L_40)
	.align		4
.L_40:
        /*00f0*/ 	.word	index@(.nv.constant0.triton_poi_fused__native_batch_norm_legit_no_training_add_relu_15)
        /*00f4*/ 	.short	0x0210
        /*00f6*/ 	.short	0x005c


	//----- nvinfo : EIATTR_SW_WAR
	.align		4
.L_41:
        /*00f8*/ 	.byte	0x04, 0x36
        /*00fa*/ 	.short	(.L_43 - .L_42)
.L_42:
        /*00fc*/ 	.word	0x00000008
.L_43:


//--------------------- .nv.callgraph             --------------------------
	.section	.nv.callgraph,"",@"SHT_CUDA_CALLGRAPH"
	.align	4
	.sectionentsize	8
	.align		4
        /*0000*/ 	.word	0x00000000
	.align		4
        /*0004*/ 	.word	0xffffffff
	.align		4
        /*0008*/ 	.word	0x00000000
	.align		4
        /*000c*/ 	.word	0xfffffffe
	.align		4
        /*0010*/ 	.word	0x00000000
	.align		4
        /*0014*/ 	.word	0xfffffffd
	.align		4
        /*0018*/ 	.word	0x00000000
	.align		4
        /*001c*/ 	.word	0xfffffffc


//--------------------- .nv.constant4             --------------------------
	.section	.nv.constant4,"a",@progbits
	.align	8
	.align		8
.nv.constant4:
        /*0000*/ 	.dword	_$_str
	.align		8
        /*0008*/ 	.dword	_$_str_$_2


//--------------------- .text.triton_poi_fused__native_batch_norm_legit_no_training_add_relu_15 --------------------------
	.section	.text.triton_poi_fused__native_batch_norm_legit_no_training_add_relu_15,"ax",@progbits
	.align	128
        .global         triton_poi_fused__native_batch_norm_legit_no_training_add_relu_15
        .type           triton_poi_fused__native_batch_norm_legit_no_training_add_relu_15,@function
        .size           triton_poi_fused__native_batch_norm_legit_no_training_add_relu_15,(.L_x_1 - triton_poi_fused__native_batch_norm_legit_no_training_add_relu_15)
        .other          triton_poi_fused__native_batch_norm_legit_no_training_add_relu_15,@"STO_CUDA_ENTRY STV_DEFAULT"
triton_poi_fused__native_batch_norm_legit_no_training_add_relu_15:
.text.triton_poi_fused__native_batch_norm_legit_no_training_add_relu_15:
[----:B------:R-:W-:Y:S01]  /*0000*/  LDC R1, c[0x0][0x28] ;  /* 0x00000a00ff017b82 */ /* 0x000fe20000000800 */
[----:B------:R-:W1:Y:S01]  /*0010*/  S2R R0, SR_TID.X ;  /* 0x0000000000007919 */ /* 0x000e620000002100 */
[----:B------:R-:W-:-:S06]  /*0020*/  ULDC.64 UR4, c[0x0][0x208] ;  /* 0x0000820000047ab9 */ /* 0x000fcc0000000a00 */
[----:B------:R-:W2:Y:S01]  /*0030*/  LDC.64 R8, c[0x0][0x220] ;  /* 0x00008800ff087b82 */ /* 0x000ea20000000a00 */
[----:B------:R-:W3:Y:S07]  /*0040*/  S2R R3, SR_CTAID.X ;  /* 0x0000000000037919 */ /* 0x000eee0000002500 */
[----:B------:R-:W4:Y:S08]  /*0050*/  LDC.64 R28, c[0x0][0x218] ;  /* 0x00008600ff1c7b82 */ /* 0x000f300000000a00 */
[----:B------:R-:W5:Y:S08]  /*0060*/  LDC.64 R18, c[0x0][0x230] ;  /* 0x00008c00ff127b82 */ /* 0x000f700000000a00 */
[----:B------:R-:W2:Y:S01]  /*0070*/  LDC.64 R26, c[0x0][0x238] ;  /* 0x00008e00ff1a7b82 */ /* 0x000ea20000000a00 */
[----:B-1----:R-:W-:-:S02]  /*0080*/  SHF.L.U32 R0, R0, 0x2, RZ ;  /* 0x0000000200007819 */ /* 0x002fc400000006ff */
[----:B---3--:R-:W-:Y:S02]  /*0090*/  SHF.R.S32.HI R5, RZ, 0x15, R3 ;  /* 0x00000015ff057819 */ /* 0x008fe40000011403 */
[----:B------:R-:W-:Y:S02]  /*00a0*/  LOP3.LUT R0, R0, 0x1fc, RZ, 0xc0, !PT ;  /* 0x000001fc00007812 */ /* 0x000fe400078ec0ff */
[----:B------:R-:W-:Y:S02]  /*00b0*/  SGXT R5, R5, 0x1 ;  /* 0x000000010505781a */ /* 0x000fe40000000200 */
[----:B------:R-:W-:Y:S02]  /*00c0*/  LEA R4, R3, R0, 0xa ;  /* 0x0000000003047211 */ /* 0x000fe400078e50ff */
[----:B------:R-:W1:Y:S02]  /*00d0*/  LDC.64 R2, c[0x0][0x228] ;  /* 0x00008a00ff027b82 */ /* 0x000e640000000a00 */
[----:B------:R-:W-:-:S04]  /*00e0*/  LEA.HI R5, R5, R4, RZ, 0x6 ;  /* 0x0000000405057211 */ /* 0x000fc800078f30ff */
[--C-:B------:R-:W-:Y:S02]  /*00f0*/  SHF.R.S32.HI R21, RZ, 0x6, R5.reuse ;  /* 0x00000006ff157819 */ /* 0x100fe40000011405 */
[----:B------:R-:W-:Y:S02]  /*0100*/  SHF.R.S32.HI R0, RZ, 0x1f, R5 ;  /* 0x0000001fff007819 */ /* 0x000fe40000011405 */
[----:B------:R-:W-:Y:S02]  /*0110*/  IADD3 R5, R5, 0x200, RZ ;  /* 0x0000020005057810 */ /* 0x000fe40007ffe0ff */
[----:B------:R-:W-:Y:S02]  /*0120*/  LEA.HI R0, R0, R21, RZ, 0xb ;  /* 0x0000001500007211 */ /* 0x000fe400078f58ff */
[--C-:B------:R-:W-:Y:S02]  /*0130*/  SHF.R.S32.HI R23, RZ, 0x6, R5.reuse ;  /* 0x00000006ff177819 */ /* 0x100fe40000011405 */
[----:B------:R-:W-:-:S02]  /*0140*/  SHF.R.S32.HI R6, RZ, 0x1f, R5 ;  /* 0x0000001fff067819 */ /* 0x000fc40000011405 */
[----:B------:R-:W-:Y:S02]  /*0150*/  LOP3.LUT R0, R0, 0xfffff800, RZ, 0xc0, !PT ;  /* 0xfffff80000007812 */ /* 0x000fe400078ec0ff */
[----:B------:R-:W-:Y:S02]  /*0160*/  LEA.HI R6, R6, R23, RZ, 0xb ;  /* 0x0000001706067211 */ /* 0x000fe400078f58ff */
[----:B------:R-:W-:Y:S02]  /*0170*/  IADD3 R21, R21, -R0, RZ ;  /* 0x8000000015157210 */ /* 0x000fe40007ffe0ff */
[----:B------:R-:W-:-:S03]  /*0180*/  LOP3.LUT R6, R6, 0xfffff800, RZ, 0xc0, !PT ;  /* 0xfffff80006067812 */ /* 0x000fc600078ec0ff */
[----:B-1----:R-:W-:Y:S01]  /*0190*/  IMAD.WIDE R10, R21, 0x4, R2 ;  /* 0x00000004150a7825 */ /* 0x002fe200078e0202 */
[----:B------:R-:W-:-:S04]  /*01a0*/  IADD3 R23, R23, -R6, RZ ;  /* 0x8000000617177210 */ /* 0x000fc80007ffe0ff */
[----:B------:R1:W3:Y:S01]  /*01b0*/  LDG.E.EL R5, desc[UR4][R10.64] ;  /* 0x000000040a057981 */ /* 0x0002e2000c2e1900 */
[----:B------:R-:W-:Y:S02]  /*01c0*/  IMAD.WIDE R6, R23, 0x4, R2 ;  /* 0x0000000417067825 */ /* 0x000fe400078e0202 */
[----:B------:R-:W1:Y:S04]  /*01d0*/  LDC.64 R2, c[0x0][0x250] ;  /* 0x00009400ff027b82 */ /* 0x000e680000000a00 */
[----:B------:R-:W3:Y:S01]  /*01e0*/  LDG.E.EL R7, desc[UR4][R6.64] ;  /* 0x0000000406077981 */ /* 0x000ee2000c2e1900 */
[----:B-1----:R-:W-:-:S06]  /*01f0*/  IMAD.WIDE R16, R21, 0x4, R2 ;  /* 0x0000000415107825 */ /* 0x002fcc00078e0202 */
[----:B------:R-:W3:Y:S01]  /*0200*/  LDG.E.EL R16, desc[UR4][R16.64] ;  /* 0x0000000410107981 */ /* 0x000ee2000c2e1900 */
[----:B--2---:R-:W-:-:S04]  /*0210*/  IMAD.WIDE R12, R21, 0x4, R8 ;  /* 0x00000004150c7825 */ /* 0x004fc800078e0208 */
[----:B----4-:R-:W-:Y:S01]  /*0220*/  IMAD.WIDE R28, R4, 0x4, R28 ;  /* 0x00000004041c7825 */ /* 0x010fe200078e021c */
[----:B------:R-:W2:Y:S03]  /*0230*/  LDG.E.EL R0, desc[UR4][R12.64] ;  /* 0x000000040c007981 */ /* 0x000ea6000c2e1900 */
[----:B-----5:R-:W-:-:S04]  /*0240*/  IMAD.WIDE R24, R21, 0x4, R18 ;  /* 0x0000000415187825 */ /* 0x020fc800078e0212 */
[----:B0-----:R-:W-:Y:S02]  /*0250*/  IMAD.WIDE R10, R21, 0x4, R26 ;  /* 0x00000004150a7825 */ /* 0x001fe400078e021a */
[----:B------:R0:W4:Y:S04]  /*0260*/  LDG.E.EL R25, desc[UR4][R24.64] ;  /* 0x0000000418197981 */ /* 0x000128000c2e1900 */
[----:B------:R-:W2:Y:S01]  /*0270*/  LDG.E.128 R12, desc[UR4][R28.64] ;  /* 0x000000041c0c7981 */ /* 0x000ea2000c1e1d00 */
[----:B------:R-:W-:-:S03]  /*0280*/  IMAD.WIDE R8, R23, 0x4, R8 ;  /* 0x0000000417087825 */ /* 0x000fc600078e0208 */
[----:B------:R-:W4:Y:S04]  /*0290*/  LDG.E.EL R6, desc[UR4][R10.64] ;  /* 0x000000040a067981 */ /* 0x000f28000c2e1900 */
[----:B------:R-:W5:Y:S04]  /*02a0*/  LDG.E.EL R17, desc[UR4][R8.64] ;  /* 0x0000000408117981 */ /* 0x000f68000c2e1900 */
[----:B------:R1:W5:Y:S01]  /*02b0*/  LDG.E.128 R8, desc[UR4][R28.64+0x800] ;  /* 0x000800041c087981 */ /* 0x000362000c1e1d00 */
[----:B------:R-:W-:-:S04]  /*02c0*/  IMAD.WIDE R18, R23, 0x4, R18 ;  /* 0x0000000417127825 */ /* 0x000fc800078e0212 */
[----:B------:R-:W-:Y:S02]  /*02d0*/  IMAD.WIDE R26, R23, 0x4, R26 ;  /* 0x00000004171a7825 */ /* 0x000fe400078e021a */
[----:B------:R-:W5:Y:S04]  /*02e0*/  LDG.E.EL R19, desc[UR4][R18.64] ;  /* 0x0000000412137981 */ /* 0x000f68000c2e1900 */
[----:B------:R0:W5:Y:S01]  /*02f0*/  LDG.E.EL R20, desc[UR4][R26.64] ;  /* 0x000000041a147981 */ /* 0x000162000c2e1900 */
[----:B---3--:R-:W-:Y:S01]  /*0300*/  FADD R5, R5, 9.9999997473787516356e-06 ;  /* 0x3727c5ac05057421 */ /* 0x008fe20000000000 */
[----:B------:R-:W-:-:S04]  /*0310*/  FADD R7, R7, 9.9999997473787516356e-06 ;  /* 0x3727c5ac07077421 */ /* 0x000fc80000000000 */
[----:B0-----:R-:W0:Y:S08]  /*0320*/  MUFU.SQRT R24, R7 ;  /* 0x0000000700187308 */ /* 0x001e300000002000 */
[----:B------:R-:W3:Y:S01]  /*0330*/  MUFU.SQRT R22, R5 ;  /* 0x0000000500167308 */ /* 0x000ee20000002000 */
[C---:B0-----:R-:W-:Y:S02]  /*0340*/  FSETP.GT.AND P1, PT, R24.reuse, 8.50705917302346158658e+37, PT ;  /* 0x7e8000001800780b */ /* 0x041fe40003f24000 */
[----:B------:R-:W-:-:S02]  /*0350*/  FSETP.GEU.AND P3, PT, R24, 1.175494350822287508e-38, PT ;  /* 0x008000001800780b */ /* 0x000fc40003f6e000 */
[C---:B---3--:R-:W-:Y:S02]  /*0360*/  FSETP.GT.AND P0, PT, R22.reuse, 8.50705917302346158658e+37, PT ;  /* 0x7e8000001600780b */ /* 0x048fe40003f04000 */
[----:B------:R-:W-:-:S07]  /*0370*/  FSETP.GEU.AND P2, PT, R22, 1.175494350822287508e-38, PT ;  /* 0x008000001600780b */ /* 0x000fce0003f4e000 */
[----:B------:R-:W-:Y:S01]  /*0380*/  @P1 FMUL R24, R24, 0.25 ;  /* 0x3e80000018181820 */ /* 0x000fe20000400000 */
[----:B------:R-:W-:-:S03]  /*0390*/  HFMA2.MMA R5, -RZ, RZ, 1.625, 0 ;  /* 0x3e800000ff057435 */ /* 0x000fc600000001ff */
[----:B------:R-:W-:Y:S01]  /*03a0*/  @!P3 FMUL R24, R24, 16777216 ;  /* 0x4b8000001818b820 */ /* 0x000fe20000400000 */
[----:B------:R-:W-:Y:S01]  /*03b0*/  @P0 FMUL R22, R22, 0.25 ;  /* 0x3e80000016160820 */ /* 0x000fe20000400000 */
[----:B-1----:R-:W-:-:S04]  /*03c0*/  FADD R28, R16, 9.9999997473787516356e-06 ;  /* 0x3727c5ac101c7421 */ /* 0x002fc80000000000 */
[----:B------:R-:W0:Y:S01]  /*03d0*/  MUFU.RCP R24, R24 ;  /* 0x0000001800187308 */ /* 0x000e220000001000 */
[----:B------:R-:W-:Y:S01]  /*03e0*/  @!P2 FMUL R22, R22, 16777216 ;  /* 0x4b8000001616a820 */ /* 0x000fe20000400000 */
[----:B------:R-:W-:-:S06]  /*03f0*/  FSEL R27, R5, 1, P1 ;  /* 0x3f800000051b7808 */ /* 0x000fcc0000800000 */
[----:B------:R-:W1:Y:S01]  /*0400*/  MUFU.RCP R18, R22 ;  /* 0x0000001600127308 */ /* 0x000e620000001000 */
[----:B------:R-:W-:-:S07]  /*0410*/  @!P3 FMUL R27, R27, 16777216 ;  /* 0x4b8000001b1bb820 */ /* 0x000fce0000400000 */
[----:B------:R-:W3:Y:S01]  /*0420*/  MUFU.SQRT R22, R28 ;  /* 0x0000001c00167308 */ /* 0x000ee20000002000 */
[----:B------:R-:W-:Y:S01]  /*0430*/  FSEL R7, R5, 1, P0 ;  /* 0x3f80000005077808 */ /* 0x000fe20000000000 */
[----:B0-----:R-:W-:Y:S01]  /*0440*/  FMUL R16, R24, R27 ;  /* 0x0000001b18107220 */ /* 0x001fe20000400000 */
[----:B------:R-:W-:-:S04]  /*0450*/  IMAD.WIDE R26, R23, 0x4, R2 ;  /* 0x00000004171a7825 */ /* 0x000fc800078e0202 */
[----:B------:R-:W-:Y:S01]  /*0460*/  @!P2 FMUL R7, R7, 16777216 ;  /* 0x4b8000000707a820 */ /* 0x000fe20000400000 */
[----:B------:R0:W5:Y:S01]  /*0470*/  LDG.E.EL R2, desc[UR4][R26.64] ;  /* 0x000000041a027981 */ /* 0x000162000c2e1900 */
[--C-:B--2---:R-:W-:Y:S02]  /*0480*/  FADD R12, R12, -R0.reuse ;  /* 0x800000000c0c7221 */ /* 0x104fe40000000000 */
[----:B-1----:R-:W-:Y:S01]  /*0490*/  FMUL R7, R18, R7 ;  /* 0x0000000712077220 */ /* 0x002fe20000400000 */
[C---:B---3--:R-:W-:Y:S02]  /*04a0*/  FSETP.GT.AND P0, PT, R22.reuse, 8.50705917302346158658e+37, PT ;  /* 0x7e8000001600780b */ /* 0x048fe40003f04000 */
[----:B------:R-:W-:Y:S01]  /*04b0*/  FSETP.GEU.AND P1, PT, R22, 1.175494350822287508e-38, PT ;  /* 0x008000001600780b */ /* 0x000fe20003f2e000 */
[--C-:B------:R-:W-:Y:S01]  /*04c0*/  FADD R18, R13, -R0.reuse ;  /* 0x800000000d127221 */ /* 0x100fe20000000000 */
[--C-:B------:R-:W-:Y:S01]  /*04d0*/  FADD R14, R14, -R0.reuse ;  /* 0x800000000e0e7221 */ /* 0x100fe20000000000 */
[----:B------:R-:W-:Y:S01]  /*04e0*/  FADD R0, R15, -R0 ;  /* 0x800000000f007221 */ /* 0x000fe20000000000 */
[C---:B------:R-:W-:Y:S01]  /*04f0*/  FMUL R12, R7.reuse, R12 ;  /* 0x0000000c070c7220 */ /* 0x040fe20000400000 */
[C---:B------:R-:W-:Y:S01]  /*0500*/  FMUL R3, R7.reuse, R18 ;  /* 0x0000001207037220 */ /* 0x040fe20000400000 */
[C---:B------:R-:W-:Y:S01]  /*0510*/  FMUL R13, R7.reuse, R14 ;  /* 0x0000000e070d7220 */ /* 0x040fe20000400000 */
[----:B------:R-:W-:Y:S01]  /*0520*/  FMUL R29, R7, R0 ;  /* 0x00000000071d7220 */ /* 0x000fe20000400000 */
[----:B------:R-:W1:Y:S01]  /*0530*/  LDC.64 R14, c[0x0][0x248] ;  /* 0x00009200ff0e7b82 */ /* 0x000e620000000a00 */
[----:B----4-:R-:W-:-:S02]  /*0540*/  FFMA R0, R25, R3, R6 ;  /* 0x0000000319007223 */ /* 0x010fc40000000006 */
[----:B------:R-:W-:Y:S01]  /*0550*/  @P0 FMUL R22, R22, 0.25 ;  /* 0x3e80000016160820 */ /* 0x000fe20000400000 */
[C-C-:B------:R-:W-:Y:S01]  /*0560*/  FFMA R7, R25.reuse, R12, R6.reuse ;  /* 0x0000000c19077223 */ /* 0x140fe20000000006 */
[C-C-:B------:R-:W-:Y:S01]  /*0570*/  FFMA R3, R25.reuse, R13, R6.reuse ;  /* 0x0000000d19037223 */ /* 0x140fe20000000006 */
[----:B------:R-:W-:Y:S01]  /*0580*/  FFMA R6, R25, R29, R6 ;  /* 0x0000001d19067223 */ /* 0x000fe20000000006 */
[--C-:B-----5:R-:W-:Y:S01]  /*0590*/  FADD R25, R10, -R17.reuse ;  /* 0x800000110a197221 */ /* 0x120fe20000000000 */
[----:B------:R-:W2:Y:S01]  /*05a0*/  LDC.64 R12, c[0x0][0x258] ;  /* 0x00009600ff0c7b82 */ /* 0x000ea20000000a00 */
[----:B------:R-:W-:Y:S01]  /*05b0*/  @!P1 FMUL R22, R22, 16777216 ;  /* 0x4b80000016169820 */ /* 0x000fe20000400000 */
[--C-:B------:R-:W-:Y:S01]  /*05c0*/  FADD R18, R11, -R17.reuse ;  /* 0x800000110b127221 */ /* 0x100fe20000000000 */
[--C-:B0-----:R-:W-:Y:S01]  /*05d0*/  FADD R27, R8, -R17.reuse ;  /* 0x80000011081b7221 */ /* 0x101fe20000000000 */
[----:B------:R-:W-:-:S04]  /*05e0*/  FADD R29, R9, -R17 ;  /* 0x80000011091d7221 */ /* 0x000fc80000000000 */
[----:B------:R-:W0:Y:S01]  /*05f0*/  LDC.64 R10, c[0x0][0x240] ;  /* 0x00009000ff0a7b82 */ /* 0x000e220000000a00 */
[----:B------:R-:W3:Y:S07]  /*0600*/  MUFU.RCP R22, R22 ;  /* 0x0000001600167308 */ /* 0x000eee0000001000 */
[----:B------:R-:W4:Y:S01]  /*0610*/  LDC.64 R8, c[0x0][0x260] ;  /* 0x00009800ff087b82 */ /* 0x000f220000000a00 */
[C---:B------:R-:W-:Y:S01]  /*0620*/  FMUL R17, R16.reuse, R29 ;  /* 0x0000001d10117220 */ /* 0x040fe20000400000 */
[C---:B------:R-:W-:Y:S01]  /*0630*/  FMUL R29, R16.reuse, R25 ;  /* 0x00000019101d7220 */ /* 0x040fe20000400000 */
[----:B------:R-:W-:Y:S01]  /*0640*/  FSEL R25, R5, 1, P0 ;  /* 0x3f80000005197808 */ /* 0x000fe20000000000 */
[C---:B------:R-:W-:Y:S01]  /*0650*/  FMUL R27, R16.reuse, R27 ;  /* 0x0000001b101b7220 */ /* 0x040fe20000400000 */
[----:B------:R-:W-:Y:S01]  /*0660*/  FMUL R24, R16, R18 ;  /* 0x0000001210187220 */ /* 0x000fe20000400000 */
[----:B------:R-:W-:-:S02]  /*0670*/  FFMA R17, R19, R17, R20 ;  /* 0x0000001113117223 */ /* 0x000fc40000000014 */
[----:B------:R-:W-:Y:S01]  /*0680*/  @!P1 FMUL R25, R25, 16777216 ;  /* 0x4b80000019199820 */ /* 0x000fe20000400000 */
[C-C-:B------:R-:W-:Y:S01]  /*0690*/  FFMA R16, R19.reuse, R27, R20.reuse ;  /* 0x0000001b13107223 */ /* 0x140fe20000000014 */
[----:B------:R-:W-:Y:S01]  /*06a0*/  FFMA R18, R19, R29, R20 ;  /* 0x0000001d13127223 */ /* 0x000fe20000000014 */
[----:B-1----:R-:W-:-:S04]  /*06b0*/  IMAD.WIDE R26, R21, 0x4, R14 ;  /* 0x00000004151a7825 */ /* 0x002fc800078e020e */
[----:B------:R-:W-:Y:S01]  /*06c0*/  FFMA R20, R19, R24, R20 ;  /* 0x0000001813147223 */ /* 0x000fe20000000014 */
[----:B---3--:R-:W-:Y:S01]  /*06d0*/  FMUL R19, R22, R25 ;  /* 0x0000001916137220 */ /* 0x008fe20000400000 */
[----:B------:R-:W-:Y:S01]  /*06e0*/  IMAD.WIDE R24, R23, 0x4, R14 ;  /* 0x0000000417187825 */ /* 0x000fe200078e020e */
[----:B------:R0:W3:Y:S03]  /*06f0*/  LDG.E.EL R22, desc[UR4][R26.64] ;  /* 0x000000041a167981 */ /* 0x0000e6000c2e1900 */
[C---:B--2---:R-:W-:Y:S02]  /*0700*/  IMAD.WIDE R14, R21.reuse, 0x4, R12 ;  /* 0x00000004150e7825 */ /* 0x044fe400078e020c */
[----:B------:R-:W2:Y:S02]  /*0710*/  LDG.E.EL R24, desc[UR4][R24.64] ;  /* 0x0000000418187981 */ /* 0x000ea4000c2e1900 */
[----:B----4-:R-:W-:-:S02]  /*0720*/  IMAD.WIDE R28, R21, 0x4, R8 ;  /* 0x00000004151c7825 */ /* 0x010fc400078e0208 */
[----:B------:R1:W4:Y:S02]  /*0730*/  LDG.E.EL R21, desc[UR4][R14.64] ;  /* 0x000000040e157981 */ /* 0x000324000c2e1900 */
[----:B0-----:R-:W-:Y:S02]  /*0740*/  IMAD.WIDE R26, R4, 0x4, R10 ;  /* 0x00000004041a7825 */ /* 0x001fe400078e020a */
[----:B------:R-:W4:Y:S02]  /*0750*/  LDG.E.EL R28, desc[UR4][R28.64] ;  /* 0x000000041c1c7981 */ /* 0x000f24000c2e1900 */
[C---:B-1----:R-:W-:Y:S02]  /*0760*/  IMAD.WIDE R14, R23.reuse, 0x4, R8 ;  /* 0x00000004170e7825 */ /* 0x042fe400078e0208 */
[----:B------:R-:W3:Y:S02]  /*0770*/  LDG.E.128 R8, desc[UR4][R26.64] ;  /* 0x000000041a087981 */ /* 0x000ee4000c1e1d00 */
[----:B------:R-:W-:-:S02]  /*0780*/  IMAD.WIDE R12, R23, 0x4, R12 ;  /* 0x00000004170c7825 */ /* 0x000fc400078e020c */
[----:B------:R-:W5:Y:S04]  /*0790*/  LDG.E.EL R25, desc[UR4][R14.64] ;  /* 0x000000040e197981 */ /* 0x000f68000c2e1900 */
[----:B------:R2:W5:Y:S04]  /*07a0*/  LDG.E.EL R23, desc[UR4][R12.64] ;  /* 0x000000040c177981 */ /* 0x000568000c2e1900 */
[----:B------:R-:W2:Y:S01]  /*07b0*/  LDG.E.128 R12, desc[UR4][R26.64+0x800] ;  /* 0x000800041a0c7981 */ /* 0x000ea2000c1e1d00 */
[----:B------:R-:W-:-:S06]  /*07c0*/  FADD R2, R2, 9.9999997473787516356e-06 ;  /* 0x3727c5ac02027421 */ /* 0x000fcc0000000000 */
[----:B------:R-:W0:Y:S02]  /*07d0*/  MUFU.SQRT R2, R2 ;  /* 0x0000000200027308 */ /* 0x000e240000002000 */
[C---:B0-----:R-:W-:Y:S02]  /*07e0*/  FSETP.GT.AND P0, PT, R2.reuse, 8.50705917302346158658e+37, PT ;  /* 0x7e8000000200780b */ /* 0x041fe40003f04000 */
[----:B------:R-:W-:-:S11]  /*07f0*/  FSETP.GEU.AND P1, PT, R2, 1.175494350822287508e-38, PT ;  /* 0x008000000200780b */ /* 0x000fd60003f2e000 */
[----:B------:R-:W-:-:S04]  /*0800*/  @P0 FMUL R2, R2, 0.25 ;  /* 0x3e80000002020820 */ /* 0x000fc80000400000 */
[----:B------:R-:W-:-:S06]  /*0810*/  @!P1 FMUL R2, R2, 16777216 ;  /* 0x4b80000002029820 */ /* 0x000fcc0000400000 */
[----:B------:R-:W0:Y:S01]  /*0820*/  MUFU.RCP R2, R2 ;  /* 0x0000000200027308 */ /* 0x000e220000001000 */
[----:B------:R-:W-:-:S05]  /*0830*/  FSEL R5, R5, 1, P0 ;  /* 0x3f80000005057808 */ /* 0x000fca0000000000 */
[----:B------:R-:W-:-:S04]  /*0840*/  @!P1 FMUL R5, R5, 16777216 ;  /* 0x4b80000005059820 */ /* 0x000fc80000400000 */
[----:B0-----:R-:W-:Y:S01]  /*0850*/  FMUL R5, R2, R5 ;  /* 0x0000000502057220 */ /* 0x001fe20000400000 */
[--C-:B---3--:R-:W-:Y:S01]  /*0860*/  FADD R10, R10, -R22.reuse ;  /* 0x800000160a0a7221 */ /* 0x108fe20000000000 */
[--C-:B------:R-:W-:Y:S01]  /*0870*/  FADD R8, R8, -R22.reuse ;  /* 0x8000001608087221 */ /* 0x100fe20000000000 */
[--C-:B------:R-:W-:Y:S01]  /*0880*/  FADD R9, R9, -R22.reuse ;  /* 0x8000001609097221 */ /* 0x100fe20000000000 */
[----:B------:R-:W-:Y:S01]  /*0890*/  FADD R22, R11, -R22 ;  /* 0x800000160b167221 */ /* 0x000fe20000000000 */
[C---:B------:R-:W-:Y:S02]  /*08a0*/  FMUL R11, R19.reuse, R10 ;  /* 0x0000000a130b7220 */ /* 0x040fe40000400000 */
[----:B------:R-:W-:Y:S02]  /*08b0*/  FMUL R9, R19, R9 ;  /* 0x0000000913097220 */ /* 0x000fe40000400000 */
[C-C-:B----4-:R-:W-:Y:S02]  /*08c0*/  FFMA R10, R21.reuse, R11, R28.reuse ;  /* 0x0000000b150a7223 */ /* 0x150fe4000000001c */
[----:B------:R-:W-:-:S03]  /*08d0*/  FFMA R9, R21, R9, R28 ;  /* 0x0000000915097223 */ /* 0x000fc6000000001c */
[----:B------:R-:W-:Y:S01]  /*08e0*/  FSETP.GEU.AND P4, PT, R3, -R10, PT ;  /* 0x8000000a0300720b */ /* 0x000fe20003f8e000 */
[----:B------:R-:W-:Y:S02]  /*08f0*/  FADD R10, R10, R3 ;  /* 0x000000030a0a7221 */ /* 0x000fe40000000000 */
[----:B------:R-:W0:Y:S01]  /*0900*/  LDC.64 R2, c[0x0][0x210] ;  /* 0x00008400ff027b82 */ /* 0x000e220000000a00 */
[C---:B------:R-:W-:Y:S01]  /*0910*/  FMUL R8, R19.reuse, R8 ;  /* 0x0000000813087220 */ /* 0x040fe20000400000 */
[----:B------:R-:W-:Y:S01]  /*0920*/  FSETP.GEU.AND P5, PT, R0, -R9, PT ;  /* 0x800000090000720b */ /* 0x000fe20003fae000 */
[----:B------:R-:W-:Y:S01]  /*0930*/  FMUL R19, R19, R22 ;  /* 0x0000001613137220 */ /* 0x000fe20000400000 */
[----:B------:R-:W-:Y:S01]  /*0940*/  FADD R9, R9, R0 ;  /* 0x0000000009097221 */ /* 0x000fe20000000000 */
[--C-:B--2---:R-:W-:Y:S01]  /*0950*/  FADD R12, R12, -R24.reuse ;  /* 0x800000180c0c7221 */ /* 0x104fe20000000000 */
[--C-:B------:R-:W-:Y:S01]  /*0960*/  FADD R22, R15, -R24.reuse ;  /* 0x800000180f167221 */ /* 0x100fe20000000000 */
[----:B------:R-:W-:Y:S01]  /*0970*/  FADD R0, R13, -R24 ;  /* 0x800000180d007221 */ /* 0x000fe20000000000 */
[----:B------:R-:W-:Y:S01]  /*0980*/  FFMA R8, R21, R8, R28 ;  /* 0x0000000815087223 */ /* 0x000fe2000000001c */
[----:B------:R-:W-:Y:S01]  /*0990*/  FADD R14, R14, -R24 ;  /* 0x800000180e0e7221 */ /* 0x000fe20000000000 */
[C---:B------:R-:W-:Y:S01]  /*09a0*/  FMUL R12, R5.reuse, R12 ;  /* 0x0000000c050c7220 */ /* 0x040fe20000400000 */
[C---:B------:R-:W-:Y:S01]  /*09b0*/  FMUL R22, R5.reuse, R22 ;  /* 0x0000001605167220 */ /* 0x040fe20000400000 */
[C---:B------:R-:W-:Y:S01]  /*09c0*/  FMUL R0, R5.reuse, R0 ;  /* 0x0000000005007220 */ /* 0x040fe20000400000 */
[----:B------:R-:W-:Y:S01]  /*09d0*/  FMUL R14, R5, R14 ;  /* 0x0000000e050e7220 */ /* 0x000fe20000400000 */
[----:B------:R-:W-:Y:S01]  /*09e0*/  FSETP.GEU.AND P6, PT, R7, -R8, PT ;  /* 0x800000080700720b */ /* 0x000fe20003fce000 */
[----:B------:R-:W-:Y:S01]  /*09f0*/  FADD R8, R8, R7 ;  /* 0x0000000708087221 */ /* 0x000fe20000000000 */
[C-C-:B-----5:R-:W-:Y:S01]  /*0a00*/  FFMA R7, R23.reuse, R22, R25.reuse ;  /* 0x0000001617077223 */ /* 0x160fe20000000019 */
[C-C-:B------:R-:W-:Y:S01]  /*0a10*/  FFMA R5, R23.reuse, R12, R25.reuse ;  /* 0x0000000c17057223 */ /* 0x140fe20000000019 */
[C-C-:B------:R-:W-:Y:S01]  /*0a20*/  FFMA R0, R23.reuse, R0, R25.reuse ;  /* 0x0000000017007223 */ /* 0x140fe20000000019 */
[----:B------:R-:W-:Y:S01]  /*0a30*/  FFMA R23, R23, R14, R25 ;  /* 0x0000000e17177223 */ /* 0x000fe20000000019 */
[----:B------:R-:W-:Y:S01]  /*0a40*/  FFMA R21, R21, R19, R28 ;  /* 0x0000001315157223 */ /* 0x000fe2000000001c */
[----:B------:R-:W-:-:S02]  /*0a50*/  FSEL R8, R8, RZ, P6 ;  /* 0x000000ff08087208 */ /* 0x000fc40003000000 */
[----:B------:R-:W-:Y:S01]  /*0a60*/  FSETP.GEU.AND P1, PT, R16, -R5, PT ;  /* 0x800000051000720b */ /* 0x000fe20003f2e000 */
[----:B------:R-:W-:Y:S01]  /*0a70*/  FADD R5, R5, R16 ;  /* 0x0000001005057221 */ /* 0x000fe20000000000 */
[----:B------:R-:W-:Y:S01]  /*0a80*/  FSETP.GEU.AND P2, PT, R20, -R7, PT ;  /* 0x800000071400720b */ /* 0x000fe20003f4e000 */
[----:B------:R-:W-:Y:S01]  /*0a90*/  FADD R11, R21, R6 ;  /* 0x00000006150b7221 */ /* 0x000fe20000000000 */
[----:B------:R-:W-:Y:S01]  /*0aa0*/  FSETP.GEU.AND P0, PT, R17, -R0, PT ;  /* 0x800000001100720b */ /* 0x000fe20003f0e000 */
[----:B------:R-:W-:Y:S01]  /*0ab0*/  FADD R7, R7, R20 ;  /* 0x0000001407077221 */ /* 0x000fe20000000000 */
[----:B------:R-:W-:Y:S01]  /*0ac0*/  FSETP.GEU.AND P6, PT, R18, -R23, PT ;  /* 0x800000171200720b */ /* 0x000fe20003fce000 */
[----:B------:R-:W-:Y:S01]  /*0ad0*/  FADD R0, R0, R17 ;  /* 0x0000001100007221 */ /* 0x000fe20000000000 */
[----:B------:R-:W-:Y:S01]  /*0ae0*/  FADD R18, R23, R18 ;  /* 0x0000001217127221 */ /* 0x000fe20000000000 */
[----:B------:R-:W-:Y:S01]  /*0af0*/  FSETP.GEU.AND P3, PT, R6, -R21, PT ;  /* 0x800000150600720b */ /* 0x000fe20003f6e000 */
[----:B0-----:R-:W-:Y:S01]  /*0b00*/  IMAD.WIDE R2, R4, 0x4, R2 ;  /* 0x0000000404027825 */ /* 0x001fe200078e0202 */
[----:B------:R-:W-:-:S02]  /*0b10*/  FSEL R4, R5, RZ, P1 ;  /* 0x000000ff05047208 */ /* 0x000fc40000800000 */
[----:B------:R-:W-:Y:S02]  /*0b20*/  FSEL R9, R9, RZ, P5 ;  /* 0x000000ff09097208 */ /* 0x000fe40002800000 */
[----:B------:R-:W-:Y:S02]  /*0b30*/  FSEL R10, R10, RZ, P4 ;  /* 0x000000ff0a0a7208 */ /* 0x000fe40002000000 */
[----:B------:R-:W-:Y:S02]  /*0b40*/  FSEL R11, R11, RZ, P3 ;  /* 0x000000ff0b0b7208 */ /* 0x000fe40001800000 */
[----:B------:R-:W-:Y:S02]  /*0b50*/  FSEL R7, R7, RZ, P2 ;  /* 0x000000ff07077208 */ /* 0x000fe40001000000 */
[----:B------:R-:W-:Y:S02]  /*0b60*/  FSEL R5, R0, RZ, P0 ;  /* 0x000000ff00057208 */ /* 0x000fe40000000000 */
[----:B------:R-:W-:Y:S01]  /*0b70*/  FSEL R6, R18, RZ, P6 ;  /* 0x000000ff12067208 */ /* 0x000fe20003000000 */
[----:B------:R-:W-:Y:S04]  /*0b80*/  STG.E.128 desc[UR4][R2.64], R8 ;  /* 0x0000000802007986 */ /* 0x000fe8000c101d04 */
[----:B------:R-:W-:Y:S01]  /*0b90*/  STG.E.128 desc[UR4][R2.64+0x800], R4 ;  /* 0x0008000402007986 */ /* 0x000fe2000c101d04 */
[----:B------:R-:W-:Y:S05]  /*0ba0*/  EXIT ;  /* 0x000000000000794d */ /* 0x000fea0003800000 */
.L_x_0:
[----:B------:R-:W-:-:S00]  /*0bb0*/  BRA `(.L_x_0) ;  /* 0xfffffffc00fc7947 */ /* 0x000fc0000383ffff */
[----:B------:R-:W-:-:S00]  /*0bc0*/  NOP ;  /* 0x0000000000007918 */ /* 0x000fc00000000000 */
        /* <DEDUP_REMOVED lines=11> */
.L_x_1:


//--------------------- .nv.global.init           --------------------------
	.section	.nv.global.init,"aw",@progbits
.nv.global.init:
	.type		_$_str,@object
	.size		_$_str,(_$_str_$_2 - _$_str)
_$_str:
        /*0000*/ 	.byte	0x5f, 0x5f, 0x43, 0x55, 0x44, 0x41, 0x5f, 0x46, 0x54, 0x5a, 0x00
	.type		_$_str_$_2,@object
	.size		_$_str_$_2,(.L_1 - _$_str_$_2)
_$_str_$_2:
        /*000b*/ 	.byte	0x5f, 0x5f, 0x43, 0x55, 0x44, 0x41, 0x5f, 0x50, 0x52, 0x45, 0x43, 0x5f, 0x53, 0x51, 0x52, 0x54
        /*001b*/ 	.byte	0x00
.L_1:


//--------------------- .nv.constant0.triton_poi_fused__native_batch_norm_legit_no_training_add_relu_15 --------------------------
	.section	.nv.constant0.triton_poi_fused__native_batch_norm_legit_no_training_add_relu_15,"a",@progbits
	.sectionflags	@""
	.align	4
.nv.constant0.triton_poi_fused__native_batch_norm_legit_no_training_add_relu_15:
	.zero		620
